//
// Generated by NVIDIA NVVM Compiler
//
// Compiler Build ID: CL-36424714
// Cuda compilation tools, release 13.0, V13.0.88
// Based on NVVM 20.0.0
//

.version 9.0
.target sm_100
.address_size 64

	// .globl	_Z14reduce_kernel0PiS_
.extern .shared .align 16 .b8 s_data[];

.visible .entry _Z14reduce_kernel0PiS_(
	.param .u64 .ptr .align 1 _Z14reduce_kernel0PiS__param_0,
	.param .u64 .ptr .align 1 _Z14reduce_kernel0PiS__param_1
)
{
	.reg .pred 	%p<5>;
	.reg .b32 	%r<21>;
	.reg .b64 	%rd<9>;

	ld.param.u64 	%rd1, [_Z14reduce_kernel0PiS__param_0];
	ld.param.u64 	%rd2, [_Z14reduce_kernel0PiS__param_1];
	cvta.to.global.u64 	%rd3, %rd2;
	mov.u32 	%r1, %tid.x;
	mov.u32 	%r2, %ctaid.x;
	mov.u32 	%r3, %ntid.x;
	mad.lo.s32 	%r7, %r2, %r3, %r1;
	mul.wide.u32 	%rd4, %r7, 4;
	add.s64 	%rd5, %rd3, %rd4;
	ld.global.u32 	%r8, [%rd5];
	shl.b32 	%r9, %r1, 2;
	mov.u32 	%r10, s_data;
	add.s32 	%r4, %r10, %r9;
	st.shared.u32 	[%r4], %r8;
	bar.sync 	0;
	setp.lt.u32 	%p1, %r3, 2;
	@%p1 bra 	$L__BB0_5;
	mov.b32 	%r20, 1;
$L__BB0_2:
	shl.b32 	%r6, %r20, 1;
	add.s32 	%r12, %r6, -1;
	and.b32  	%r13, %r12, %r1;
	setp.ne.s32 	%p2, %r13, 0;
	@%p2 bra 	$L__BB0_4;
	shl.b32 	%r14, %r20, 2;
	add.s32 	%r15, %r4, %r14;
	ld.shared.u32 	%r16, [%r15];
	ld.shared.u32 	%r17, [%r4];
	add.s32 	%r18, %r17, %r16;
	st.shared.u32 	[%r4], %r18;
$L__BB0_4:
	bar.sync 	0;
	setp.lt.u32 	%p3, %r6, %r3;
	mov.u32 	%r20, %r6;
	@%p3 bra 	$L__BB0_2;
$L__BB0_5:
	setp.ne.s32 	%p4, %r1, 0;
	@%p4 bra 	$L__BB0_7;
	ld.shared.u32 	%r19, [s_data];
	cvta.to.global.u64 	%rd6, %rd1;
	mul.wide.u32 	%rd7, %r2, 4;
	add.s64 	%rd8, %rd6, %rd7;
	st.global.u32 	[%rd8], %r19;
$L__BB0_7:
	ret;

}
	// .globl	_Z14reduce_kernel1PiS_
.visible .entry _Z14reduce_kernel1PiS_(
	.param .u64 .ptr .align 1 _Z14reduce_kernel1PiS__param_0,
	.param .u64 .ptr .align 1 _Z14reduce_kernel1PiS__param_1
)
{
	.reg .pred 	%p<5>;
	.reg .b32 	%r<25>;
	.reg .b64 	%rd<9>;

	ld.param.u64 	%rd1, [_Z14reduce_kernel1PiS__param_0];
	ld.param.u64 	%rd2, [_Z14reduce_kernel1PiS__param_1];
	cvta.to.global.u64 	%rd3, %rd2;
	mov.u32 	%r1, %tid.x;
	mov.u32 	%r2, %ctaid.x;
	mov.u32 	%r3, %ntid.x;
	mad.lo.s32 	%r9, %r2, %r3, %r1;
	mul.wide.u32 	%rd4, %r9, 4;
	add.s64 	%rd5, %rd3, %rd4;
	ld.global.u32 	%r10, [%rd5];
	shl.b32 	%r11, %r1, 2;
	mov.u32 	%r12, s_data;
	add.s32 	%r13, %r12, %r11;
	st.shared.u32 	[%r13], %r10;
	bar.sync 	0;
	setp.lt.u32 	%p1, %r3, 2;
	@%p1 bra 	$L__BB1_5;
	shl.b32 	%r4, %r1, 1;
	mov.b32 	%r24, 1;
$L__BB1_2:
	mul.lo.s32 	%r6, %r4, %r24;
	add.s32 	%r7, %r6, %r24;
	setp.ge.u32 	%p2, %r7, %r3;
	@%p2 bra 	$L__BB1_4;
	shl.b32 	%r15, %r7, 2;
	add.s32 	%r17, %r12, %r15;
	ld.shared.u32 	%r18, [%r17];
	shl.b32 	%r19, %r6, 2;
	add.s32 	%r20, %r12, %r19;
	ld.shared.u32 	%r21, [%r20];
	add.s32 	%r22, %r21, %r18;
	st.shared.u32 	[%r20], %r22;
$L__BB1_4:
	bar.sync 	0;
	shl.b32 	%r24, %r24, 1;
	setp.lt.u32 	%p3, %r24, %r3;
	@%p3 bra 	$L__BB1_2;
$L__BB1_5:
	setp.ne.s32 	%p4, %r1, 0;
	@%p4 bra 	$L__BB1_7;
	ld.shared.u32 	%r23, [s_data];
	cvta.to.global.u64 	%rd6, %rd1;
	mul.wide.u32 	%rd7, %r2, 4;
	add.s64 	%rd8, %rd6, %rd7;
	st.global.u32 	[%rd8], %r23;
$L__BB1_7:
	ret;

}
	// .globl	_Z14reduce_kernel2PiS_
.visible .entry _Z14reduce_kernel2PiS_(
	.param .u64 .ptr .align 1 _Z14reduce_kernel2PiS__param_0,
	.param .u64 .ptr .align 1 _Z14reduce_kernel2PiS__param_1
)
{
	.reg .pred 	%p<5>;
	.reg .b32 	%r<18>;
	.reg .b64 	%rd<9>;

	ld.param.u64 	%rd1, [_Z14reduce_kernel2PiS__param_0];
	ld.param.u64 	%rd2, [_Z14reduce_kernel2PiS__param_1];
	cvta.to.global.u64 	%rd3, %rd2;
	mov.u32 	%r1, %tid.x;
	mov.u32 	%r2, %ctaid.x;
	mov.u32 	%r17, %ntid.x;
	mad.lo.s32 	%r7, %r2, %r17, %r1;
	mul.wide.u32 	%rd4, %r7, 4;
	add.s64 	%rd5, %rd3, %rd4;
	ld.global.u32 	%r8, [%rd5];
	shl.b32 	%r9, %r1, 2;
	mov.u32 	%r10, s_data;
	add.s32 	%r4, %r10, %r9;
	st.shared.u32 	[%r4], %r8;
	bar.sync 	0;
	setp.lt.u32 	%p1, %r17, 2;
	@%p1 bra 	$L__BB2_4;
$L__BB2_1:
	shr.u32 	%r6, %r17, 1;
	setp.ge.u32 	%p2, %r1, %r6;
	@%p2 bra 	$L__BB2_3;
	shl.b32 	%r11, %r6, 2;
	add.s32 	%r12, %r4, %r11;
	ld.shared.u32 	%r13, [%r12];
	ld.shared.u32 	%r14, [%r4];
	add.s32 	%r15, %r14, %r13;
	st.shared.u32 	[%r4], %r15;
$L__BB2_3:
	bar.sync 	0;
	setp.gt.u32 	%p3, %r17, 3;
	mov.u32 	%r17, %r6;
	@%p3 bra 	$L__BB2_1;
$L__BB2_4:
	setp.ne.s32 	%p4, %r1, 0;
	@%p4 bra 	$L__BB2_6;
	ld.shared.u32 	%r16, [s_data];
	cvta.to.global.u64 	%rd6, %rd1;
	mul.wide.u32 	%rd7, %r2, 4;
	add.s64 	%rd8, %rd6, %rd7;
	st.global.u32 	[%rd8], %r16;
$L__BB2_6:
	ret;

}
	// .globl	_Z14reduce_kernel3PiS_
.visible .entry _Z14reduce_kernel3PiS_(
	.param .u64 .ptr .align 1 _Z14reduce_kernel3PiS__param_0,
	.param .u64 .ptr .align 1 _Z14reduce_kernel3PiS__param_1
)
{
	.reg .pred 	%p<5>;
	.reg .b32 	%r<23>;
	.reg .b64 	%rd<11>;

	ld.param.u64 	%rd1, [_Z14reduce_kernel3PiS__param_0];
	ld.param.u64 	%rd2, [_Z14reduce_kernel3PiS__param_1];
	cvta.to.global.u64 	%rd3, %rd2;
	mov.u32 	%r1, %tid.x;
	mov.u32 	%r2, %ctaid.x;
	mov.u32 	%r22, %ntid.x;
	mul.lo.s32 	%r7, %r22, %r2;
	shl.b32 	%r8, %r7, 1;
	add.s32 	%r9, %r8, %r1;
	mul.wide.u32 	%rd4, %r9, 4;
	add.s64 	%rd5, %rd3, %rd4;
	ld.global.u32 	%r10, [%rd5];
	add.s32 	%r11, %r9, %r22;
	mul.wide.u32 	%rd6, %r11, 4;
	add.s64 	%rd7, %rd3, %rd6;
	ld.global.u32 	%r12, [%rd7];
	add.s32 	%r13, %r12, %r10;
	shl.b32 	%r14, %r1, 2;
	mov.u32 	%r15, s_data;
	add.s32 	%r4, %r15, %r14;
	st.shared.u32 	[%r4], %r13;
	bar.sync 	0;
	setp.lt.u32 	%p1, %r22, 2;
	@%p1 bra 	$L__BB3_4;
$L__BB3_1:
	shr.u32 	%r6, %r22, 1;
	setp.ge.u32 	%p2, %r1, %r6;
	@%p2 bra 	$L__BB3_3;
	shl.b32 	%r16, %r6, 2;
	add.s32 	%r17, %r4, %r16;
	ld.shared.u32 	%r18, [%r17];
	ld.shared.u32 	%r19, [%r4];
	add.s32 	%r20, %r19, %r18;
	st.shared.u32 	[%r4], %r20;
$L__BB3_3:
	bar.sync 	0;
	setp.gt.u32 	%p3, %r22, 3;
	mov.u32 	%r22, %r6;
	@%p3 bra 	$L__BB3_1;
$L__BB3_4:
	setp.ne.s32 	%p4, %r1, 0;
	@%p4 bra 	$L__BB3_6;
	ld.shared.u32 	%r21, [s_data];
	cvta.to.global.u64 	%rd8, %rd1;
	mul.wide.u32 	%rd9, %r2, 4;
	add.s64 	%rd10, %rd8, %rd9;
	st.global.u32 	[%rd10], %r21;
$L__BB3_6:
	ret;

}


// ===== COMPILED SASS (sm_100) =====

	.target	sm_100

	.elftype	@"ET_EXEC"


//--------------------- .note.nv.tkinfo           --------------------------
	.section	.note.nv.tkinfo,"",@"SHT_NOTE"
	.sectionflags	@"SHF_NOTE_NV_TKINFO"
	.tkinfo
        /*0018*/ 	.word	0x00000002
        /*0030*/ 	.string	""
        /*0030*/ 	.string	"ptxas"
        /*0030*/ 	.string	"Cuda compilation tools, release 13.0, V13.0.88"
        /*0030*/ 	.string	"Build cuda_13.0.r13.0/compiler.36424714_0"
        /*0030*/ 	.string	"-arch sm_100 -m 64 "



//--------------------- .note.nv.cuinfo           --------------------------
	.section	.note.nv.cuinfo,"",@"SHT_NOTE"
	.sectionflags	@"SHF_NOTE_NV_CUINFO"
        /*0018*/ 	.short	0x0002
        /*001a*/ 	.short	0x0064
        /*001c*/ 	.short	0x0082
	.zero		2


//--------------------- .nv.info                  --------------------------
	.section	.nv.info,"",@"SHT_CUDA_INFO"
	.align	4


	//----- nvinfo : EIATTR_REGCOUNT
	.align		4
        /*0000*/ 	.byte	0x04, 0x2f
        /*0002*/ 	.short	(.L_1 - .L_0)
	.align		4
.L_0:
        /*0004*/ 	.word	index@(_Z14reduce_kernel0PiS_)
        /*0008*/ 	.word	0x0000000b


	//----- nvinfo : EIATTR_FRAME_SIZE
	.align		4
.L_1:
        /*000c*/ 	.byte	0x04, 0x11
        /*000e*/ 	.short	(.L_3 - .L_2)
	.align		4
.L_2:
        /*0010*/ 	.word	index@(_Z14reduce_kernel0PiS_)
        /*0014*/ 	.word	0x00000000


	//----- nvinfo : EIATTR_REGCOUNT
	.align		4
.L_3:
        /*0018*/ 	.byte	0x04, 0x2f
        /*001a*/ 	.short	(.L_5 - .L_4)
	.align		4
.L_4:
        /*001c*/ 	.word	index@(_Z14reduce_kernel1PiS_)
        /*0020*/ 	.word	0x0000000a


	//----- nvinfo : EIATTR_FRAME_SIZE
	.align		4
.L_5:
        /*0024*/ 	.byte	0x04, 0x11
        /*0026*/ 	.short	(.L_7 - .L_6)
	.align		4
.L_6:
        /*0028*/ 	.word	index@(_Z14reduce_kernel1PiS_)
        /*002c*/ 	.word	0x00000000


	//----- nvinfo : EIATTR_REGCOUNT
	.align		4
.L_7:
        /*0030*/ 	.byte	0x04, 0x2f
        /*0032*/ 	.short	(.L_9 - .L_8)
	.align		4
.L_8:
        /*0034*/ 	.word	index@(_Z14reduce_kernel2PiS_)
        /*0038*/ 	.word	0x0000000b


	//----- nvinfo : EIATTR_FRAME_SIZE
	.align		4
.L_9:
        /*003c*/ 	.byte	0x04, 0x11
        /*003e*/ 	.short	(.L_11 - .L_10)
	.align		4
.L_10:
        /*0040*/ 	.word	index@(_Z14reduce_kernel2PiS_)
        /*0044*/ 	.word	0x00000000


	//----- nvinfo : EIATTR_REGCOUNT
	.align		4
.L_11:
        /*0048*/ 	.byte	0x04, 0x2f
        /*004a*/ 	.short	(.L_13 - .L_12)
	.align		4
.L_12:
        /*004c*/ 	.word	index@(_Z14reduce_kernel3PiS_)
        /*0050*/ 	.word	0x0000000e


	//----- nvinfo : EIATTR_FRAME_SIZE
	.align		4
.L_13:
        /*0054*/ 	.byte	0x04, 0x11
        /*0056*/ 	.short	(.L_15 - .L_14)
	.align		4
.L_14:
        /*0058*/ 	.word	index@(_Z14reduce_kernel3PiS_)
        /*005c*/ 	.word	0x00000000


	//----- nvinfo : EIATTR_MIN_STACK_SIZE
	.align		4
.L_15:
        /*0060*/ 	.byte	0x04, 0x12
        /*0062*/ 	.short	(.L_17 - .L_16)
	.align		4
.L_16:
        /*0064*/ 	.word	index@(_Z14reduce_kernel3PiS_)
        /*0068*/ 	.word	0x00000000


	//----- nvinfo : EIATTR_MIN_STACK_SIZE
	.align		4
.L_17:
        /*006c*/ 	.byte	0x04, 0x12
        /*006e*/ 	.short	(.L_19 - .L_18)
	.align		4
.L_18:
        /*0070*/ 	.word	index@(_Z14reduce_kernel2PiS_)
        /*0074*/ 	.word	0x00000000


	//----- nvinfo : EIATTR_MIN_STACK_SIZE
	.align		4
.L_19:
        /*0078*/ 	.byte	0x04, 0x12
        /*007a*/ 	.short	(.L_21 - .L_20)
	.align		4
.L_20:
        /*007c*/ 	.word	index@(_Z14reduce_kernel1PiS_)
        /*0080*/ 	.word	0x00000000


	//----- nvinfo : EIATTR_MIN_STACK_SIZE
	.align		4
.L_21:
        /*0084*/ 	.byte	0x04, 0x12
        /*0086*/ 	.short	(.L_23 - .L_22)
	.align		4
.L_22:
        /*0088*/ 	.word	index@(_Z14reduce_kernel0PiS_)
        /*008c*/ 	.word	0x00000000
.L_23:


//--------------------- .nv.compat                --------------------------
	.section	.nv.compat,"",@"SHT_CUDA_COMPAT_INFO"
	.align	4
        /*0000*/ 	.byte	0x02, 0x09, 0x00, 0x00, 0x02, 0x02, 0x01, 0x00, 0x02, 0x05, 0x05, 0x00, 0x03, 0x07, 0x01, 0x01
        /*0010*/ 	.byte	0x02, 0x03, 0x00, 0x00, 0x02, 0x06, 0x01, 0x00, 0x04, 0x0b, 0x08, 0x00, 0x09, 0x00, 0x00, 0x00
        /*0020*/ 	.byte	0x00, 0x00, 0x00, 0x00


//--------------------- .nv.info._Z14reduce_kernel3PiS_ --------------------------
	.section	.nv.info._Z14reduce_kernel3PiS_,"",@"SHT_CUDA_INFO"
	.sectionflags	@""
	.align	4


	//----- nvinfo : EIATTR_CUDA_API_VERSION
	.align		4
        /*0000*/ 	.byte	0x04, 0x37
        /*0002*/ 	.short	(.L_25 - .L_24)
.L_24:
        /*0004*/ 	.word	0x00000082


	//----- nvinfo : EIATTR_KPARAM_INFO
	.align		4
.L_25:
        /*0008*/ 	.byte	0x04, 0x17
        /*000a*/ 	.short	(.L_27 - .L_26)
.L_26:
        /*000c*/ 	.word	0x00000000
        /*0010*/ 	.short	0x0001
        /*0012*/ 	.short	0x0008
        /*0014*/ 	.byte	0x00, 0xf5, 0x21, 0x00


	//----- nvinfo : EIATTR_KPARAM_INFO
	.align		4
.L_27:
        /*0018*/ 	.byte	0x04, 0x17
        /*001a*/ 	.short	(.L_29 - .L_28)
.L_28:
        /*001c*/ 	.word	0x00000000
        /*0020*/ 	.short	0x0000
        /*0022*/ 	.short	0x0000
        /*0024*/ 	.byte	0x00, 0xf5, 0x21, 0x00


	//----- nvinfo : EIATTR_SPARSE_MMA_MASK
	.align		4
.L_29:
        /*0028*/ 	.byte	0x03, 0x50
        /*002a*/ 	.short	0x0000


	//----- nvinfo : EIATTR_MAXREG_COUNT
	.align		4
        /*002c*/ 	.byte	0x03, 0x1b
        /*002e*/ 	.short	0x00ff


	//----- nvinfo : EIATTR_NUM_BARRIERS
	.align		4
        /*0030*/ 	.byte	0x02, 0x4c
        /*0032*/ 	.byte	0x01
	.zero		1


	//----- nvinfo : EIATTR_MERCURY_ISA_VERSION
	.align		4
        /*0034*/ 	.byte	0x03, 0x5f
        /*0036*/ 	.short	0x0101


	//----- nvinfo : EIATTR_VRC_CTA_INIT_COUNT
	.align		4
        /*0038*/ 	.byte	0x02, 0x4a
	.zero		1
	.zero		1


	//----- nvinfo : EIATTR_EXIT_INSTR_OFFSETS
	.align		4
        /*003c*/ 	.byte	0x04, 0x1c
        /*003e*/ 	.short	(.L_31 - .L_30)


	//   ....[0]....
.L_30:
        /*0040*/ 	.word	0x00000230


	//   ....[1]....
        /*0044*/ 	.word	0x000002b0


	//----- nvinfo : EIATTR_CBANK_PARAM_SIZE
	.align		4
.L_31:
        /*0048*/ 	.byte	0x03, 0x19
        /*004a*/ 	.short	0x0010


	//----- nvinfo : EIATTR_PARAM_CBANK
	.align		4
        /*004c*/ 	.byte	0x04, 0x0a
        /*004e*/ 	.short	(.L_33 - .L_32)
	.align		4
.L_32:
        /*0050*/ 	.word	index@(.nv.constant0._Z14reduce_kernel3PiS_)
        /*0054*/ 	.short	0x0380
        /*0056*/ 	.short	0x0010


	//----- nvinfo : EIATTR_SW_WAR
	.align		4
.L_33:
        /*0058*/ 	.byte	0x04, 0x36
        /*005a*/ 	.short	(.L_35 - .L_34)
.L_34:
        /*005c*/ 	.word	0x00000008
.L_35:


//--------------------- .nv.info._Z14reduce_kernel2PiS_ --------------------------
	.section	.nv.info._Z14reduce_kernel2PiS_,"",@"SHT_CUDA_INFO"
	.sectionflags	@""
	.align	4


	//----- nvinfo : EIATTR_CUDA_API_VERSION
	.align		4
        /*0000*/ 	.byte	0x04, 0x37
        /*0002*/ 	.short	(.L_37 - .L_36)
.L_36:
        /*0004*/ 	.word	0x00000082


	//----- nvinfo : EIATTR_KPARAM_INFO
	.align		4
.L_37:
        /*0008*/ 	.byte	0x04, 0x17
        /*000a*/ 	.short	(.L_39 - .L_38)
.L_38:
        /*000c*/ 	.word	0x00000000
        /*0010*/ 	.short	0x0001
        /*0012*/ 	.short	0x0008
        /*0014*/ 	.byte	0x00, 0xf5, 0x21, 0x00


	//----- nvinfo : EIATTR_KPARAM_INFO
	.align		4
.L_39:
        /*0018*/ 	.byte	0x04, 0x17
        /*001a*/ 	.short	(.L_41 - .L_40)
.L_40:
        /*001c*/ 	.word	0x00000000
        /*0020*/ 	.short	0x0000
        /*0022*/ 	.short	0x0000
        /*0024*/ 	.byte	0x00, 0xf5, 0x21, 0x00


	//----- nvinfo : EIATTR_SPARSE_MMA_MASK
	.align		4
.L_41:
        /*0028*/ 	.byte	0x03, 0x50
        /*002a*/ 	.short	0x0000


	//----- nvinfo : EIATTR_MAXREG_COUNT
	.align		4
        /*002c*/ 	.byte	0x03, 0x1b
        /*002e*/ 	.short	0x00ff


	//----- nvinfo : EIATTR_NUM_BARRIERS
	.align		4
        /*0030*/ 	.byte	0x02, 0x4c
        /*0032*/ 	.byte	0x01
	.zero		1


	//----- nvinfo : EIATTR_MERCURY_ISA_VERSION
	.align		4
        /*0034*/ 	.byte	0x03, 0x5f
        /*0036*/ 	.short	0x0101


	//----- nvinfo : EIATTR_VRC_CTA_INIT_COUNT
	.align		4
        /*0038*/ 	.byte	0x02, 0x4a
	.zero		1
	.zero		1


	//----- nvinfo : EIATTR_EXIT_INSTR_OFFSETS
	.align		4
        /*003c*/ 	.byte	0x04, 0x1c
        /*003e*/ 	.short	(.L_43 - .L_42)


	//   ....[0]....
.L_42:
        /*0040*/ 	.word	0x000001e0


	//   ....[1]....
        /*0044*/ 	.word	0x00000260


	//----- nvinfo : EIATTR_CBANK_PARAM_SIZE
	.align		4
.L_43:
        /*0048*/ 	.byte	0x03, 0x19
        /*004a*/ 	.short	0x0010


	//----- nvinfo : EIATTR_PARAM_CBANK
	.align		4
        /*004c*/ 	.byte	0x04, 0x0a
        /*004e*/ 	.short	(.L_45 - .L_44)
	.align		4
.L_44:
        /*0050*/ 	.word	index@(.nv.constant0._Z14reduce_kernel2PiS_)
        /*0054*/ 	.short	0x0380
        /*0056*/ 	.short	0x0010


	//----- nvinfo : EIATTR_SW_WAR
	.align		4
.L_45:
        /*0058*/ 	.byte	0x04, 0x36
        /*005a*/ 	.short	(.L_47 - .L_46)
.L_46:
        /*005c*/ 	.word	0x00000008
.L_47:


//--------------------- .nv.info._Z14reduce_kernel1PiS_ --------------------------
	.section	.nv.info._Z14reduce_kernel1PiS_,"",@"SHT_CUDA_INFO"
	.sectionflags	@""
	.align	4


	//----- nvinfo : EIATTR_CUDA_API_VERSION
	.align		4
        /*0000*/ 	.byte	0x04, 0x37
        /*0002*/ 	.short	(.L_49 - .L_48)
.L_48:
        /*0004*/ 	.word	0x00000082


	//----- nvinfo : EIATTR_KPARAM_INFO
	.align		4
.L_49:
        /*0008*/ 	.byte	0x04, 0x17
        /*000a*/ 	.short	(.L_51 - .L_50)
.L_50:
        /*000c*/ 	.word	0x00000000
        /*0010*/ 	.short	0x0001
        /*0012*/ 	.short	0x0008
        /*0014*/ 	.byte	0x00, 0xf5, 0x21, 0x00


	//----- nvinfo : EIATTR_KPARAM_INFO
	.align		4
.L_51:
        /*0018*/ 	.byte	0x04, 0x17
        /*001a*/ 	.short	(.L_53 - .L_52)
.L_52:
        /*001c*/ 	.word	0x00000000
        /*0020*/ 	.short	0x0000
        /*0022*/ 	.short	0x0000
        /*0024*/ 	.byte	0x00, 0xf5, 0x21, 0x00


	//----- nvinfo : EIATTR_SPARSE_MMA_MASK
	.align		4
.L_53:
        /*0028*/ 	.byte	0x03, 0x50
        /*002a*/ 	.short	0x0000


	//----- nvinfo : EIATTR_MAXREG_COUNT
	.align		4
        /*002c*/ 	.byte	0x03, 0x1b
        /*002e*/ 	.short	0x00ff


	//----- nvinfo : EIATTR_NUM_BARRIERS
	.align		4
        /*0030*/ 	.byte	0x02, 0x4c
        /*0032*/ 	.byte	0x01
	.zero		1


	//----- nvinfo : EIATTR_MERCURY_ISA_VERSION
	.align		4
        /*0034*/ 	.byte	0x03, 0x5f
        /*0036*/ 	.short	0x0101


	//----- nvinfo : EIATTR_VRC_CTA_INIT_COUNT
	.align		4
        /*0038*/ 	.byte	0x02, 0x4a
	.zero		1
	.zero		1


	//----- nvinfo : EIATTR_EXIT_INSTR_OFFSETS
	.align		4
        /*003c*/ 	.byte	0x04, 0x1c
        /*003e*/ 	.short	(.L_55 - .L_54)


	//   ....[0]....
.L_54:
        /*0040*/ 	.word	0x00000210


	//   ....[1]....
        /*0044*/ 	.word	0x00000290


	//----- nvinfo : EIATTR_CBANK_PARAM_SIZE
	.align		4
.L_55:
        /*0048*/ 	.byte	0x03, 0x19
        /*004a*/ 	.short	0x0010


	//----- nvinfo : EIATTR_PARAM_CBANK
	.align		4
        /*004c*/ 	.byte	0x04, 0x0a
        /*004e*/ 	.short	(.L_57 - .L_56)
	.align		4
.L_56:
        /*0050*/ 	.word	index@(.nv.constant0._Z14reduce_kernel1PiS_)
        /*0054*/ 	.short	0x0380
        /*0056*/ 	.short	0x0010


	//----- nvinfo : EIATTR_SW_WAR
	.align		4
.L_57:
        /*0058*/ 	.byte	0x04, 0x36
        /*005a*/ 	.short	(.L_59 - .L_58)
.L_58:
        /*005c*/ 	.word	0x00000008
.L_59:


//--------------------- .nv.info._Z14reduce_kernel0PiS_ --------------------------
	.section	.nv.info._Z14reduce_kernel0PiS_,"",@"SHT_CUDA_INFO"
	.sectionflags	@""
	.align	4


	//----- nvinfo : EIATTR_CUDA_API_VERSION
	.align		4
        /*0000*/ 	.byte	0x04, 0x37
        /*0002*/ 	.short	(.L_61 - .L_60)
.L_60:
        /*0004*/ 	.word	0x00000082


	//----- nvinfo : EIATTR_KPARAM_INFO
	.align		4
.L_61:
        /*0008*/ 	.byte	0x04, 0x17
        /*000a*/ 	.short	(.L_63 - .L_62)
.L_62:
        /*000c*/ 	.word	0x00000000
        /*0010*/ 	.short	0x0001
        /*0012*/ 	.short	0x0008
        /*0014*/ 	.byte	0x00, 0xf5, 0x21, 0x00


	//----- nvinfo : EIATTR_KPARAM_INFO
	.align		4
.L_63:
        /*0018*/ 	.byte	0x04, 0x17
        /*001a*/ 	.short	(.L_65 - .L_64)
.L_64:
        /*001c*/ 	.word	0x00000000
        /*0020*/ 	.short	0x0000
        /*0022*/ 	.short	0x0000
        /*0024*/ 	.byte	0x00, 0xf5, 0x21, 0x00


	//----- nvinfo : EIATTR_SPARSE_MMA_MASK
	.align		4
.L_65:
        /*0028*/ 	.byte	0x03, 0x50
        /*002a*/ 	.short	0x0000


	//----- nvinfo : EIATTR_MAXREG_COUNT
	.align		4
        /*002c*/ 	.byte	0x03, 0x1b
        /*002e*/ 	.short	0x00ff


	//----- nvinfo : EIATTR_NUM_BARRIERS
	.align		4
        /*0030*/ 	.byte	0x02, 0x4c
        /*0032*/ 	.byte	0x01
	.zero		1


	//----- nvinfo : EIATTR_MERCURY_ISA_VERSION
	.align		4
        /*0034*/ 	.byte	0x03, 0x5f
        /*0036*/ 	.short	0x0101


	//----- nvinfo : EIATTR_VRC_CTA_INIT_COUNT
	.align		4
        /*0038*/ 	.byte	0x02, 0x4a
	.zero		1
	.zero		1


	//----- nvinfo : EIATTR_EXIT_INSTR_OFFSETS
	.align		4
        /*003c*/ 	.byte	0x04, 0x1c
        /*003e*/ 	.short	(.L_67 - .L_66)


	//   ....[0]....
.L_66:
        /*0040*/ 	.word	0x000001f0


	//   ....[1]....
        /*0044*/ 	.word	0x00000270


	//----- nvinfo : EIATTR_CBANK_PARAM_SIZE
	.align		4
.L_67:
        /*0048*/ 	.byte	0x03, 0x19
        /*004a*/ 	.short	0x0010


	//----- nvinfo : EIATTR_PARAM_CBANK
	.align		4
        /*004c*/ 	.byte	0x04, 0x0a
        /*004e*/ 	.short	(.L_69 - .L_68)
	.align		4
.L_68:
        /*0050*/ 	.word	index@(.nv.constant0._Z14reduce_kernel0PiS_)
        /*0054*/ 	.short	0x0380
        /*0056*/ 	.short	0x0010


	//----- nvinfo : EIATTR_SW_WAR
	.align		4
.L_69:
        /*0058*/ 	.byte	0x04, 0x36
        /*005a*/ 	.short	(.L_71 - .L_70)
.L_70:
        /*005c*/ 	.word	0x00000008
.L_71:


//--------------------- .nv.callgraph             --------------------------
	.section	.nv.callgraph,"",@"SHT_CUDA_CALLGRAPH"
	.align	4
	.sectionentsize	8
	.align		4
        /*0000*/ 	.word	0x00000000
	.align		4
        /*0004*/ 	.word	0xffffffff
	.align		4
        /*0008*/ 	.word	0x00000000
	.align		4
        /*000c*/ 	.word	0xfffffffe
	.align		4
        /*0010*/ 	.word	0x00000000
	.align		4
        /*0014*/ 	.word	0xfffffffd
	.align		4
        /*0018*/ 	.word	0x00000000
	.align		4
        /*001c*/ 	.word	0xfffffffc


//--------------------- .text._Z14reduce_kernel3PiS_ --------------------------
	.section	.text._Z14reduce_kernel3PiS_,"ax",@progbits
	.align	128
        .global         _Z14reduce_kernel3PiS_
        .type           _Z14reduce_kernel3PiS_,@function
        .size           _Z14reduce_kernel3PiS_,(.L_x_12 - _Z14reduce_kernel3PiS_)
        .other          _Z14reduce_kernel3PiS_,@"STO_CUDA_ENTRY STV_DEFAULT"
_Z14reduce_kernel3PiS_:
.text._Z14reduce_kernel3PiS_:
[----:B------:R-:W-:Y:S01]  /*0000*/  LDC R1, c[0x0][0x37c] ;  /* 0x0000df00ff017b82 */ /* 0x000fe20000000800 */
[----:B------:R-:W0:Y:S01]  /*0010*/  S2R R11, SR_CTAID.X ;  /* 0x00000000000b7919 */ /* 0x000e220000002500 */
[----:B------:R-:W0:Y:S06]  /*0020*/  LDCU UR8, c[0x0][0x360] ;  /* 0x00006c00ff0877ac */ /* 0x000e2c0008000800 */
[----:B------:R-:W1:Y:S01]  /*0030*/  LDC.64 R4, c[0x0][0x388] ;  /* 0x0000e200ff047b82 */ /* 0x000e620000000a00 */
[----:B------:R-:W2:Y:S01]  /*0040*/  S2R R9, SR_TID.X ;  /* 0x0000000000097919 */ /* 0x000ea20000002100 */
[----:B------:R-:W3:Y:S01]  /*0050*/  LDCU.64 UR6, c[0x0][0x358] ;  /* 0x00006b00ff0677ac */ /* 0x000ee20008000a00 */
[----:B0-----:R-:W-:-:S04]  /*0060*/  IMAD R0, R11, UR8, RZ ;  /* 0x000000080b007c24 */ /* 0x001fc8000f8e02ff */
[----:B--2---:R-:W-:-:S05]  /*0070*/  IMAD R3, R0, 0x2, R9 ;  /* 0x0000000200037824 */ /* 0x004fca00078e0209 */
[C---:B------:R-:W-:Y:S01]  /*0080*/  IADD3 R7, PT, PT, R3.reuse, UR8, RZ ;  /* 0x0000000803077c10 */ /* 0x040fe2000fffe0ff */
[----:B-1----:R-:W-:-:S04]  /*0090*/  IMAD.WIDE.U32 R2, R3, 0x4, R4 ;  /* 0x0000000403027825 */ /* 0x002fc800078e0004 */
[----:B------:R-:W-:Y:S02]  /*00a0*/  IMAD.WIDE.U32 R4, R7, 0x4, R4 ;  /* 0x0000000407047825 */ /* 0x000fe400078e0004 */
[----:B---3--:R-:W2:Y:S04]  /*00b0*/  LDG.E R2, desc[UR6][R2.64] ;  /* 0x0000000602027981 */ /* 0x008ea8000c1e1900 */
[----:B------:R-:W2:Y:S01]  /*00c0*/  LDG.E R5, desc[UR6][R4.64] ;  /* 0x0000000604057981 */ /* 0x000ea2000c1e1900 */
[----:B------:R-:W0:Y:S01]  /*00d0*/  S2UR UR5, SR_CgaCtaId ;  /* 0x00000000000579c3 */ /* 0x000e220000008800 */
[----:B------:R-:W-:Y:S01]  /*00e0*/  UMOV UR4, 0x400 ;  /* 0x0000040000047882 */ /* 0x000fe20000000000 */
[----:B------:R-:W-:Y:S01]  /*00f0*/  UISETP.GE.U32.AND UP0, UPT, UR8, 0x2, UPT ;  /* 0x000000020800788c */ /* 0x000fe2000bf06070 */
[----:B------:R-:W-:Y:S01]  /*0100*/  ISETP.NE.AND P0, PT, R9, RZ, PT ;  /* 0x000000ff0900720c */ /* 0x000fe20003f05270 */
[----:B0-----:R-:W-:-:S06]  /*0110*/  ULEA UR4, UR5, UR4, 0x18 ;  /* 0x0000000405047291 */ /* 0x001fcc000f8ec0ff */
[----:B------:R-:W-:Y:S01]  /*0120*/  LEA R7, R9, UR4, 0x2 ;  /* 0x0000000409077c11 */ /* 0x000fe2000f8e10ff */
[----:B--2---:R-:W-:-:S05]  /*0130*/  IMAD.IADD R0, R2, 0x1, R5 ;  /* 0x0000000102007824 */ /* 0x004fca00078e0205 */
[----:B------:R0:W-:Y:S01]  /*0140*/  STS [R7], R0 ;  /* 0x0000000007007388 */ /* 0x0001e20000000800 */
[----:B------:R-:W-:Y:S06]  /*0150*/  BAR.SYNC.DEFER_BLOCKING 0x0 ;  /* 0x0000000000007b1d */ /* 0x000fec0000010000 */
[----:B------:R-:W-:Y:S05]  /*0160*/  BRA.U !UP0, `(.L_x_0) ;  /* 0x0000000108307547 */ /* 0x000fea000b800000 */
[----:B0-----:R-:W-:-:S07]  /*0170*/  MOV R0, UR8 ;  /* 0x0000000800007c02 */ /* 0x001fce0008000f00 */
.L_x_1:
[----:B------:R-:W-:-:S04]  /*0180*/  SHF.R.U32.HI R6, RZ, 0x1, R0 ;  /* 0x00000001ff067819 */ /* 0x000fc80000011600 */
[----:B------:R-:W-:-:S13]  /*0190*/  ISETP.GE.U32.AND P1, PT, R9, R6, PT ;  /* 0x000000060900720c */ /* 0x000fda0003f26070 */
[----:B------:R-:W-:Y:S01]  /*01a0*/  @!P1 IMAD R2, R6, 0x4, R7 ;  /* 0x0000000406029824 */ /* 0x000fe200078e0207 */
[----:B------:R-:W-:Y:S05]  /*01b0*/  @!P1 LDS R3, [R7] ;  /* 0x0000000007039984 */ /* 0x000fea0000000800 */
[----:B------:R-:W0:Y:S02]  /*01c0*/  @!P1 LDS R2, [R2] ;  /* 0x0000000002029984 */ /* 0x000e240000000800 */
[----:B0-----:R-:W-:-:S05]  /*01d0*/  @!P1 IADD3 R4, PT, PT, R2, R3, RZ ;  /* 0x0000000302049210 */ /* 0x001fca0007ffe0ff */
[----:B------:R1:W-:Y:S01]  /*01e0*/  @!P1 STS [R7], R4 ;  /* 0x0000000407009388 */ /* 0x0003e20000000800 */
[----:B------:R-:W-:Y:S01]  /*01f0*/  BAR.SYNC.DEFER_BLOCKING 0x0 ;  /* 0x0000000000007b1d */ /* 0x000fe20000010000 */
[----:B------:R-:W-:Y:S01]  /*0200*/  ISETP.GT.U32.AND P1, PT, R0, 0x3, PT ;  /* 0x000000030000780c */ /* 0x000fe20003f24070 */
[----:B------:R-:W-:-:S12]  /*0210*/  IMAD.MOV.U32 R0, RZ, RZ, R6 ;  /* 0x000000ffff007224 */ /* 0x000fd800078e0006 */
[----:B-1----:R-:W-:Y:S05]  /*0220*/  @P1 BRA `(.L_x_1) ;  /* 0xfffffffc00d41947 */ /* 0x002fea000383ffff */
.L_x_0:
[----:B------:R-:W-:Y:S05]  /*0230*/  @P0 EXIT ;  /* 0x000000000000094d */ /* 0x000fea0003800000 */
[----:B------:R-:W1:Y:S01]  /*0240*/  S2UR UR5, SR_CgaCtaId ;  /* 0x00000000000579c3 */ /* 0x000e620000008800 */
[----:B------:R-:W-:-:S07]  /*0250*/  UMOV UR4, 0x400 ;  /* 0x0000040000047882 */ /* 0x000fce0000000000 */
[----:B------:R-:W2:Y:S01]  /*0260*/  LDC.64 R2, c[0x0][0x380] ;  /* 0x0000e000ff027b82 */ /* 0x000ea20000000a00 */
[----:B-1----:R-:W-:Y:S01]  /*0270*/  ULEA UR4, UR5, UR4, 0x18 ;  /* 0x0000000405047291 */ /* 0x002fe2000f8ec0ff */
[----:B--2---:R-:W-:-:S08]  /*0280*/  IMAD.WIDE.U32 R2, R11, 0x4, R2 ;  /* 0x000000040b027825 */ /* 0x004fd000078e0002 */
[----:B------:R-:W1:Y:S04]  /*0290*/  LDS R5, [UR4] ;  /* 0x00000004ff057984 */ /* 0x000e680008000800 */
[----:B-1----:R-:W-:Y:S01]  /*02a0*/  STG.E desc[UR6][R2.64], R5 ;  /* 0x0000000502007986 */ /* 0x002fe2000c101906 */
[----:B------:R-:W-:Y:S05]  /*02b0*/  EXIT ;  /* 0x000000000000794d */ /* 0x000fea0003800000 */
.L_x_2:
[----:B------:R-:W-:-:S00]  /*02c0*/  BRA `(.L_x_2) ;  /* 0xfffffffc00fc7947 */ /* 0x000fc0000383ffff */
[----:B------:R-:W-:-:S00]  /*02d0*/  NOP ;  /* 0x0000000000007918 */ /* 0x000fc00000000000 */
        /* <DEDUP_REMOVED lines=10> */
.L_x_12:


//--------------------- .text._Z14reduce_kernel2PiS_ --------------------------
	.section	.text._Z14reduce_kernel2PiS_,"ax",@progbits
	.align	128
        .global         _Z14reduce_kernel2PiS_
        .type           _Z14reduce_kernel2PiS_,@function
        .size           _Z14reduce_kernel2PiS_,(.L_x_13 - _Z14reduce_kernel2PiS_)
        .other          _Z14reduce_kernel2PiS_,@"STO_CUDA_ENTRY STV_DEFAULT"
_Z14reduce_kernel2PiS_:
.text._Z14reduce_kernel2PiS_:
[----:B------:R-:W-:Y:S01]  /*0000*/  LDC R1, c[0x0][0x37c] ;  /* 0x0000df00ff017b82 */ /* 0x000fe20000000800 */
[----:B------:R-:W0:Y:S07]  /*0010*/  S2R R6, SR_TID.X ;  /* 0x0000000000067919 */ /* 0x000e2e0000002100 */
[----:B------:R-:W1:Y:S01]  /*0020*/  LDC.64 R2, c[0x0][0x388] ;  /* 0x0000e200ff027b82 */ /* 0x000e620000000a00 */
[----:B------:R-:W0:Y:S01]  /*0030*/  LDCU UR8, c[0x0][0x360] ;  /* 0x00006c00ff0877ac */ /* 0x000e220008000800 */
[----:B------:R-:W0:Y:S01]  /*0040*/  S2R R7, SR_CTAID.X ;  /* 0x0000000000077919 */ /* 0x000e220000002500 */
[----:B------:R-:W2:Y:S01]  /*0050*/  LDCU.64 UR6, c[0x0][0x358] ;  /* 0x00006b00ff0677ac */ /* 0x000ea20008000a00 */
[----:B0-----:R-:W-:-:S04]  /*0060*/  IMAD R5, R7, UR8, R6 ;  /* 0x0000000807057c24 */ /* 0x001fc8000f8e0206 */
[----:B-1----:R-:W-:-:S06]  /*0070*/  IMAD.WIDE.U32 R2, R5, 0x4, R2 ;  /* 0x0000000405027825 */ /* 0x002fcc00078e0002 */
[----:B--2---:R-:W2:Y:S01]  /*0080*/  LDG.E R2, desc[UR6][R2.64] ;  /* 0x0000000602027981 */ /* 0x004ea2000c1e1900 */
[----:B------:R-:W0:Y:S01]  /*0090*/  S2UR UR5, SR_CgaCtaId ;  /* 0x00000000000579c3 */ /* 0x000e220000008800 */
[----:B------:R-:W-:Y:S01]  /*00a0*/  UMOV UR4, 0x400 ;  /* 0x0000040000047882 */ /* 0x000fe20000000000 */
[----:B------:R-:W-:Y:S01]  /*00b0*/  UISETP.GE.U32.AND UP0, UPT, UR8, 0x2, UPT ;  /* 0x000000020800788c */ /* 0x000fe2000bf06070 */
[----:B------:R-:W-:Y:S01]  /*00c0*/  ISETP.NE.AND P0, PT, R6, RZ, PT ;  /* 0x000000ff0600720c */ /* 0x000fe20003f05270 */
[----:B0-----:R-:W-:-:S06]  /*00d0*/  ULEA UR4, UR5, UR4, 0x18 ;  /* 0x0000000405047291 */ /* 0x001fcc000f8ec0ff */
[----:B------:R-:W-:-:S05]  /*00e0*/  LEA R5, R6, UR4, 0x2 ;  /* 0x0000000406057c11 */ /* 0x000fca000f8e10ff */
[----:B--2---:R0:W-:Y:S01]  /*00f0*/  STS [R5], R2 ;  /* 0x0000000205007388 */ /* 0x0041e20000000800 */
[----:B------:R-:W-:Y:S06]  /*0100*/  BAR.SYNC.DEFER_BLOCKING 0x0 ;  /* 0x0000000000007b1d */ /* 0x000fec0000010000 */
[----:B------:R-:W-:Y:S05]  /*0110*/  BRA.U !UP0, `(.L_x_3) ;  /* 0x0000000108307547 */ /* 0x000fea000b800000 */
[----:B------:R-:W-:-:S07]  /*0120*/  IMAD.U32 R0, RZ, RZ, UR8 ;  /* 0x00000008ff007e24 */ /* 0x000fce000f8e00ff */
.L_x_4:
[----:B------:R-:W-:-:S04]  /*0130*/  SHF.R.U32.HI R8, RZ, 0x1, R0 ;  /* 0x00000001ff087819 */ /* 0x000fc80000011600 */
[----:B------:R-:W-:-:S13]  /*0140*/  ISETP.GE.U32.AND P1, PT, R6, R8, PT ;  /* 0x000000080600720c */ /* 0x000fda0003f26070 */
[----:B0-----:R-:W-:Y:S01]  /*0150*/  @!P1 IMAD R2, R8, 0x4, R5 ;  /* 0x0000000408029824 */ /* 0x001fe200078e0205 */
        /* <DEDUP_REMOVED lines=8> */
.L_x_3:
[----:B------:R-:W-:Y:S05]  /*01e0*/  @P0 EXIT ;  /* 0x000000000000094d */ /* 0x000fea0003800000 */
[----:B------:R-:W1:Y:S01]  /*01f0*/  S2UR UR5, SR_CgaCtaId ;  /* 0x00000000000579c3 */ /* 0x000e620000008800 */
[----:B------:R-:W-:-:S07]  /*0200*/  UMOV UR4, 0x400 ;  /* 0x0000040000047882 */ /* 0x000fce0000000000 */
[----:B0-----:R-:W0:Y:S01]  /*0210*/  LDC.64 R2, c[0x0][0x380] ;  /* 0x0000e000ff027b82 */ /* 0x001e220000000a00 */
[----:B-1----:R-:W-:Y:S01]  /*0220*/  ULEA UR4, UR5, UR4, 0x18 ;  /* 0x0000000405047291 */ /* 0x002fe2000f8ec0ff */
[----:B0-----:R-:W-:-:S08]  /*0230*/  IMAD.WIDE.U32 R2, R7, 0x4, R2 ;  /* 0x0000000407027825 */ /* 0x001fd000078e0002 */
[----:B------:R-:W0:Y:S04]  /*0240*/  LDS R5, [UR4] ;  /* 0x00000004ff057984 */ /* 0x000e280008000800 */
[----:B0-----:R-:W-:Y:S01]  /*0250*/  STG.E desc[UR6][R2.64], R5 ;  /* 0x0000000502007986 */ /* 0x001fe2000c101906 */
[----:B------:R-:W-:Y:S05]  /*0260*/  EXIT ;  /* 0x000000000000794d */ /* 0x000fea0003800000 */
.L_x_5:
        /* <DEDUP_REMOVED lines=9> */
.L_x_13:


//--------------------- .text._Z14reduce_kernel1PiS_ --------------------------
	.section	.text._Z14reduce_kernel1PiS_,"ax",@progbits
	.align	128
        .global         _Z14reduce_kernel1PiS_
        .type           _Z14reduce_kernel1PiS_,@function
        .size           _Z14reduce_kernel1PiS_,(.L_x_14 - _Z14reduce_kernel1PiS_)
        .other          _Z14reduce_kernel1PiS_,@"STO_CUDA_ENTRY STV_DEFAULT"
_Z14reduce_kernel1PiS_:
.text._Z14reduce_kernel1PiS_:
        /* <DEDUP_REMOVED lines=18> */
[----:B------:R-:W-:Y:S01]  /*0120*/  IMAD.SHL.U32 R0, R0, 0x2, RZ ;  /* 0x0000000200007824 */ /* 0x000fe200078e00ff */
[----:B------:R-:W-:-:S06]  /*0130*/  UMOV UR5, 0x1 ;  /* 0x0000000100057882 */ /* 0x000fcc0000000000 */
.L_x_7:
[----:B-1----:R-:W-:-:S05]  /*0140*/  IMAD R3, R0, UR5, RZ ;  /* 0x0000000500037c24 */ /* 0x002fca000f8e02ff */
[----:B0-----:R-:W-:Y:S01]  /*0150*/  IADD3 R2, PT, PT, R3, UR5, RZ ;  /* 0x0000000503027c10 */ /* 0x001fe2000fffe0ff */
[----:B------:R-:W-:-:S03]  /*0160*/  USHF.L.U32 UR5, UR5, 0x1, URZ ;  /* 0x0000000105057899 */ /* 0x000fc600080006ff */
[----:B------:R-:W-:Y:S01]  /*0170*/  ISETP.GE.U32.AND P0, PT, R2, UR8, PT ;  /* 0x0000000802007c0c */ /* 0x000fe2000bf06070 */
[----:B------:R-:W-:-:S12]  /*0180*/  UISETP.GE.U32.AND UP0, UPT, UR5, UR8, UPT ;  /* 0x000000080500728c */ /* 0x000fd8000bf06070 */
[----:B------:R-:W-:Y:S02]  /*0190*/  @!P0 LEA R2, R2, UR4, 0x2 ;  /* 0x0000000402028c11 */ /* 0x000fe4000f8e10ff */
[----:B------:R-:W-:-:S04]  /*01a0*/  @!P0 LEA R3, R3, UR4, 0x2 ;  /* 0x0000000403038c11 */ /* 0x000fc8000f8e10ff */
[----:B------:R-:W-:Y:S04]  /*01b0*/  @!P0 LDS R2, [R2] ;  /* 0x0000000002028984 */ /* 0x000fe80000000800 */
[----:B------:R-:W0:Y:S02]  /*01c0*/  @!P0 LDS R5, [R3] ;  /* 0x0000000003058984 */ /* 0x000e240000000800 */
[----:B0-----:R-:W-:-:S05]  /*01d0*/  @!P0 IMAD.IADD R4, R2, 0x1, R5 ;  /* 0x0000000102048824 */ /* 0x001fca00078e0205 */
[----:B------:R1:W-:Y:S01]  /*01e0*/  @!P0 STS [R3], R4 ;  /* 0x0000000403008388 */ /* 0x0003e20000000800 */
[----:B------:R-:W-:Y:S06]  /*01f0*/  BAR.SYNC.DEFER_BLOCKING 0x0 ;  /* 0x0000000000007b1d */ /* 0x000fec0000010000 */
[----:B------:R-:W-:Y:S05]  /*0200*/  BRA.U !UP0, `(.L_x_7) ;  /* 0xfffffffd08cc7547 */ /* 0x000fea000b83ffff */
.L_x_6:
[----:B------:R-:W-:Y:S05]  /*0210*/  @P1 EXIT ;  /* 0x000000000000194d */ /* 0x000fea0003800000 */
[----:B------:R-:W2:Y:S01]  /*0220*/  S2UR UR5, SR_CgaCtaId ;  /* 0x00000000000579c3 */ /* 0x000ea20000008800 */
[----:B------:R-:W-:-:S07]  /*0230*/  UMOV UR4, 0x400 ;  /* 0x0000040000047882 */ /* 0x000fce0000000000 */
[----:B01----:R-:W0:Y:S01]  /*0240*/  LDC.64 R2, c[0x0][0x380] ;  /* 0x0000e000ff027b82 */ /* 0x003e220000000a00 */
[----:B--2---:R-:W-:Y:S01]  /*0250*/  ULEA UR4, UR5, UR4, 0x18 ;  /* 0x0000000405047291 */ /* 0x004fe2000f8ec0ff */
[----:B0-----:R-:W-:-:S08]  /*0260*/  IMAD.WIDE.U32 R2, R7, 0x4, R2 ;  /* 0x0000000407027825 */ /* 0x001fd000078e0002 */
[----:B------:R-:W0:Y:S04]  /*0270*/  LDS R5, [UR4] ;  /* 0x00000004ff057984 */ /* 0x000e280008000800 */
[----:B0-----:R-:W-:Y:S01]  /*0280*/  STG.E desc[UR6][R2.64], R5 ;  /* 0x0000000502007986 */ /* 0x001fe2000c101906 */
[----:B------:R-:W-:Y:S05]  /*0290*/  EXIT ;  /* 0x000000000000794d */ /* 0x000fea0003800000 */
.L_x_8:
        /* <DEDUP_REMOVED lines=14> */
.L_x_14:


//--------------------- .text._Z14reduce_kernel0PiS_ --------------------------
	.section	.text._Z14reduce_kernel0PiS_,"ax",@progbits
	.align	128
        .global         _Z14reduce_kernel0PiS_
        .type           _Z14reduce_kernel0PiS_,@function
        .size           _Z14reduce_kernel0PiS_,(.L_x_15 - _Z14reduce_kernel0PiS_)
        .other          _Z14reduce_kernel0PiS_,@"STO_CUDA_ENTRY STV_DEFAULT"
_Z14reduce_kernel0PiS_:
.text._Z14reduce_kernel0PiS_:
        /* <DEDUP_REMOVED lines=18> */
[----:B------:R-:W-:-:S07]  /*0120*/  IMAD.MOV.U32 R0, RZ, RZ, 0x1 ;  /* 0x00000001ff007424 */ /* 0x000fce00078e00ff */
.L_x_10:
[----:B------:R-:W-:-:S05]  /*0130*/  IMAD.SHL.U32 R8, R0, 0x2, RZ ;  /* 0x0000000200087824 */ /* 0x000fca00078e00ff */
[----:B0-----:R-:W-:-:S04]  /*0140*/  IADD3 R2, PT, PT, R8, -0x1, RZ ;  /* 0xffffffff08027810 */ /* 0x001fc80007ffe0ff */
[----:B------:R-:W-:-:S13]  /*0150*/  LOP3.LUT P1, RZ, R2, R7, RZ, 0xc0, !PT ;  /* 0x0000000702ff7212 */ /* 0x000fda000782c0ff */
[----:B------:R-:W-:Y:S01]  /*0160*/  @!P1 IMAD R2, R0, 0x4, R5 ;  /* 0x0000000400029824 */ /* 0x000fe200078e0205 */
[----:B------:R-:W-:Y:S01]  /*0170*/  @!P1 LDS R3, [R5] ;  /* 0x0000000005039984 */ /* 0x000fe20000000800 */
[----:B------:R-:W-:-:S04]  /*0180*/  MOV R0, R8 ;  /* 0x0000000800007202 */ /* 0x000fc80000000f00 */
[----:B------:R-:W0:Y:S02]  /*0190*/  @!P1 LDS R2, [R2] ;  /* 0x0000000002029984 */ /* 0x000e240000000800 */
[----:B0-----:R-:W-:-:S05]  /*01a0*/  @!P1 IADD3 R4, PT, PT, R2, R3, RZ ;  /* 0x0000000302049210 */ /* 0x001fca0007ffe0ff */
[----:B------:R1:W-:Y:S01]  /*01b0*/  @!P1 STS [R5], R4 ;  /* 0x0000000405009388 */ /* 0x0003e20000000800 */
[----:B------:R-:W-:Y:S01]  /*01c0*/  BAR.SYNC.DEFER_BLOCKING 0x0 ;  /* 0x0000000000007b1d */ /* 0x000fe20000010000 */
[----:B------:R-:W-:-:S13]  /*01d0*/  ISETP.GE.U32.AND P1, PT, R8, UR8, PT ;  /* 0x0000000808007c0c */ /* 0x000fda000bf26070 */
[----:B-1----:R-:W-:Y:S05]  /*01e0*/  @!P1 BRA `(.L_x_10) ;  /* 0xfffffffc00d09947 */ /* 0x002fea000383ffff */
.L_x_9:
        /* <DEDUP_REMOVED lines=9> */
.L_x_11:
        /* <DEDUP_REMOVED lines=16> */
.L_x_15:


//--------------------- .nv.shared._Z14reduce_kernel3PiS_ --------------------------
	.section	.nv.shared._Z14reduce_kernel3PiS_,"aw",@nobits
	.sectionflags	@""
	.align	16
	.zero		1024


//--------------------- .nv.shared.reserved.0     --------------------------
	.section	.nv.shared.reserved.0,"aw",@nobits
	.weak		__nv_reservedSMEM_offset_0_alias
	.size		__nv_reservedSMEM_offset_0_alias, 0, 64
	.other		__nv_reservedSMEM_offset_0_alias,@"STO_CUDA_RESERVED_SHARED STV_DEFAULT"
__nv_reservedSMEM_offset_0_alias:
	.zero		0
	.zero		64


//--------------------- .nv.shared._Z14reduce_kernel2PiS_ --------------------------
	.section	.nv.shared._Z14reduce_kernel2PiS_,"aw",@nobits
	.sectionflags	@""
	.align	16
	.zero		1024


//--------------------- .nv.shared._Z14reduce_kernel1PiS_ --------------------------
	.section	.nv.shared._Z14reduce_kernel1PiS_,"aw",@nobits
	.sectionflags	@""
	.align	16
	.zero		1024


//--------------------- .nv.shared._Z14reduce_kernel0PiS_ --------------------------
	.section	.nv.shared._Z14reduce_kernel0PiS_,"aw",@nobits
	.sectionflags	@""
	.align	16
	.zero		1024


//--------------------- .nv.constant0._Z14reduce_kernel3PiS_ --------------------------
	.section	.nv.constant0._Z14reduce_kernel3PiS_,"a",@progbits
	.sectionflags	@""
	.align	4
.nv.constant0._Z14reduce_kernel3PiS_:
	.zero		912


//--------------------- .nv.constant0._Z14reduce_kernel2PiS_ --------------------------
	.section	.nv.constant0._Z14reduce_kernel2PiS_,"a",@progbits
	.sectionflags	@""
	.align	4
.nv.constant0._Z14reduce_kernel2PiS_:
	.zero		912


//--------------------- .nv.constant0._Z14reduce_kernel1PiS_ --------------------------
	.section	.nv.constant0._Z14reduce_kernel1PiS_,"a",@progbits
	.sectionflags	@""
	.align	4
.nv.constant0._Z14reduce_kernel1PiS_:
	.zero		912


//--------------------- .nv.constant0._Z14reduce_kernel0PiS_ --------------------------
	.section	.nv.constant0._Z14reduce_kernel0PiS_,"a",@progbits
	.sectionflags	@""
	.align	4
.nv.constant0._Z14reduce_kernel0PiS_:
	.zero		912


//--------------------- SYMBOLS --------------------------

	.type		.nv.reservedSmem.offset0,@object
	.size		.nv.reservedSmem.offset0,0x4
	.type		.nv.reservedSmem.cap,@object
	.size		.nv.reservedSmem.cap,0x4
